//
// Generated by NVIDIA NVVM Compiler
//
// Compiler Build ID: CL-36424714
// Cuda compilation tools, release 13.0, V13.0.88
// Based on NVVM 20.0.0
//

.version 9.0
.target sm_100
.address_size 64

	// .globl	_Z18memory_copy_kernelPfPKfi

.visible .entry _Z18memory_copy_kernelPfPKfi(
	.param .u64 .ptr .align 1 _Z18memory_copy_kernelPfPKfi_param_0,
	.param .u64 .ptr .align 1 _Z18memory_copy_kernelPfPKfi_param_1,
	.param .u32 _Z18memory_copy_kernelPfPKfi_param_2
)
{
	.reg .pred 	%p<2>;
	.reg .b32 	%r<6>;
	.reg .b32 	%f<2>;
	.reg .b64 	%rd<8>;

	ld.param.u64 	%rd1, [_Z18memory_copy_kernelPfPKfi_param_0];
	ld.param.u64 	%rd2, [_Z18memory_copy_kernelPfPKfi_param_1];
	ld.param.u32 	%r2, [_Z18memory_copy_kernelPfPKfi_param_2];
	mov.u32 	%r3, %ctaid.x;
	mov.u32 	%r4, %ntid.x;
	mov.u32 	%r5, %tid.x;
	mad.lo.s32 	%r1, %r3, %r4, %r5;
	setp.ge.s32 	%p1, %r1, %r2;
	@%p1 bra 	$L__BB0_2;
	cvta.to.global.u64 	%rd3, %rd2;
	cvta.to.global.u64 	%rd4, %rd1;
	mul.wide.s32 	%rd5, %r1, 4;
	add.s64 	%rd6, %rd3, %rd5;
	ld.global.f32 	%f1, [%rd6];
	add.s64 	%rd7, %rd4, %rd5;
	st.global.f32 	[%rd7], %f1;
$L__BB0_2:
	ret;

}
	// .globl	_Z25memory_copy_stride_kernelPfPKfii
.visible .entry _Z25memory_copy_stride_kernelPfPKfii(
	.param .u64 .ptr .align 1 _Z25memory_copy_stride_kernelPfPKfii_param_0,
	.param .u64 .ptr .align 1 _Z25memory_copy_stride_kernelPfPKfii_param_1,
	.param .u32 _Z25memory_copy_stride_kernelPfPKfii_param_2,
	.param .u32 _Z25memory_copy_stride_kernelPfPKfii_param_3
)
{
	.reg .pred 	%p<2>;
	.reg .b32 	%r<8>;
	.reg .b32 	%f<2>;
	.reg .b64 	%rd<8>;

	ld.param.u64 	%rd1, [_Z25memory_copy_stride_kernelPfPKfii_param_0];
	ld.param.u64 	%rd2, [_Z25memory_copy_stride_kernelPfPKfii_param_1];
	ld.param.u32 	%r2, [_Z25memory_copy_stride_kernelPfPKfii_param_2];
	ld.param.u32 	%r3, [_Z25memory_copy_stride_kernelPfPKfii_param_3];
	mov.u32 	%r4, %ctaid.x;
	mov.u32 	%r5, %ntid.x;
	mov.u32 	%r6, %tid.x;
	mad.lo.s32 	%r7, %r4, %r5, %r6;
	mul.lo.s32 	%r1, %r3, %r7;
	setp.ge.s32 	%p1, %r1, %r2;
	@%p1 bra 	$L__BB1_2;
	cvta.to.global.u64 	%rd3, %rd2;
	cvta.to.global.u64 	%rd4, %rd1;
	mul.wide.s32 	%rd5, %r1, 4;
	add.s64 	%rd6, %rd3, %rd5;
	ld.global.f32 	%f1, [%rd6];
	add.s64 	%rd7, %rd4, %rd5;
	st.global.f32 	[%rd7], %f1;
$L__BB1_2:
	ret;

}
	// .globl	_Z23memory_bandwidth_kernelPfii
.visible .entry _Z23memory_bandwidth_kernelPfii(
	.param .u64 .ptr .align 1 _Z23memory_bandwidth_kernelPfii_param_0,
	.param .u32 _Z23memory_bandwidth_kernelPfii_param_1,
	.param .u32 _Z23memory_bandwidth_kernelPfii_param_2
)
{
	.reg .pred 	%p<7>;
	.reg .b32 	%r<17>;
	.reg .b32 	%f<18>;
	.reg .b64 	%rd<5>;

	ld.param.u64 	%rd2, [_Z23memory_bandwidth_kernelPfii_param_0];
	ld.param.u32 	%r10, [_Z23memory_bandwidth_kernelPfii_param_1];
	ld.param.u32 	%r9, [_Z23memory_bandwidth_kernelPfii_param_2];
	mov.u32 	%r11, %ctaid.x;
	mov.u32 	%r12, %ntid.x;
	mov.u32 	%r13, %tid.x;
	mad.lo.s32 	%r1, %r11, %r12, %r13;
	setp.ge.s32 	%p1, %r1, %r10;
	@%p1 bra 	$L__BB2_9;
	cvta.to.global.u64 	%rd3, %rd2;
	mul.wide.s32 	%rd4, %r1, 4;
	add.s64 	%rd1, %rd3, %rd4;
	ld.global.f32 	%f17, [%rd1];
	setp.lt.s32 	%p2, %r9, 1;
	@%p2 bra 	$L__BB2_8;
	and.b32  	%r2, %r9, 3;
	setp.lt.u32 	%p3, %r9, 4;
	@%p3 bra 	$L__BB2_5;
	and.b32  	%r14, %r9, 2147483644;
	neg.s32 	%r15, %r14;
$L__BB2_4:
	fma.rn.f32 	%f10, %f17, 0f3F800008, 0f358637BD;
	fma.rn.f32 	%f11, %f10, 0f3F800008, 0f358637BD;
	fma.rn.f32 	%f12, %f11, 0f3F800008, 0f358637BD;
	fma.rn.f32 	%f17, %f12, 0f3F800008, 0f358637BD;
	add.s32 	%r15, %r15, 4;
	setp.ne.s32 	%p4, %r15, 0;
	@%p4 bra 	$L__BB2_4;
$L__BB2_5:
	setp.eq.s32 	%p5, %r2, 0;
	@%p5 bra 	$L__BB2_8;
	neg.s32 	%r16, %r2;
$L__BB2_7:
	.pragma "nounroll";
	fma.rn.f32 	%f17, %f17, 0f3F800008, 0f358637BD;
	add.s32 	%r16, %r16, 1;
	setp.ne.s32 	%p6, %r16, 0;
	@%p6 bra 	$L__BB2_7;
$L__BB2_8:
	st.global.f32 	[%rd1], %f17;
$L__BB2_9:
	ret;

}
	// .globl	_Z24concurrent_memory_kernelPfS_S_i
.visible .entry _Z24concurrent_memory_kernelPfS_S_i(
	.param .u64 .ptr .align 1 _Z24concurrent_memory_kernelPfS_S_i_param_0,
	.param .u64 .ptr .align 1 _Z24concurrent_memory_kernelPfS_S_i_param_1,
	.param .u64 .ptr .align 1 _Z24concurrent_memory_kernelPfS_S_i_param_2,
	.param .u32 _Z24concurrent_memory_kernelPfS_S_i_param_3
)
{
	.reg .pred 	%p<2>;
	.reg .b32 	%r<6>;
	.reg .b32 	%f<8>;
	.reg .b64 	%rd<11>;

	ld.param.u64 	%rd1, [_Z24concurrent_memory_kernelPfS_S_i_param_0];
	ld.param.u64 	%rd2, [_Z24concurrent_memory_kernelPfS_S_i_param_1];
	ld.param.u64 	%rd3, [_Z24concurrent_memory_kernelPfS_S_i_param_2];
	ld.param.u32 	%r2, [_Z24concurrent_memory_kernelPfS_S_i_param_3];
	mov.u32 	%r3, %ctaid.x;
	mov.u32 	%r4, %ntid.x;
	mov.u32 	%r5, %tid.x;
	mad.lo.s32 	%r1, %r3, %r4, %r5;
	setp.ge.s32 	%p1, %r1, %r2;
	@%p1 bra 	$L__BB3_2;
	cvta.to.global.u64 	%rd4, %rd1;
	cvta.to.global.u64 	%rd5, %rd2;
	cvta.to.global.u64 	%rd6, %rd3;
	mul.wide.s32 	%rd7, %r1, 4;
	add.s64 	%rd8, %rd4, %rd7;
	ld.global.f32 	%f1, [%rd8];
	add.s64 	%rd9, %rd5, %rd7;
	ld.global.f32 	%f2, [%rd9];
	add.s64 	%rd10, %rd6, %rd7;
	ld.global.f32 	%f3, [%rd10];
	add.f32 	%f4, %f1, %f2;
	mul.f32 	%f5, %f4, %f3;
	st.global.f32 	[%rd8], %f5;
	mul.f32 	%f6, %f5, 0f3F000000;
	st.global.f32 	[%rd9], %f6;
	mul.f32 	%f7, %f5, 0f3E800000;
	st.global.f32 	[%rd10], %f7;
$L__BB3_2:
	ret;

}


// ===== COMPILED SASS (sm_100) =====

	.target	sm_100

	.elftype	@"ET_EXEC"


//--------------------- .note.nv.tkinfo           --------------------------
	.section	.note.nv.tkinfo,"",@"SHT_NOTE"
	.sectionflags	@"SHF_NOTE_NV_TKINFO"
	.tkinfo
        /*0018*/ 	.word	0x00000002
        /*0030*/ 	.string	""
        /*0030*/ 	.string	"ptxas"
        /*0030*/ 	.string	"Cuda compilation tools, release 13.0, V13.0.88"
        /*0030*/ 	.string	"Build cuda_13.0.r13.0/compiler.36424714_0"
        /*0030*/ 	.string	"-arch sm_100 -m 64 "



//--------------------- .note.nv.cuinfo           --------------------------
	.section	.note.nv.cuinfo,"",@"SHT_NOTE"
	.sectionflags	@"SHF_NOTE_NV_CUINFO"
        /*0018*/ 	.short	0x0002
        /*001a*/ 	.short	0x0064
        /*001c*/ 	.short	0x0082
	.zero		2


//--------------------- .nv.info                  --------------------------
	.section	.nv.info,"",@"SHT_CUDA_INFO"
	.align	4


	//----- nvinfo : EIATTR_REGCOUNT
	.align		4
        /*0000*/ 	.byte	0x04, 0x2f
        /*0002*/ 	.short	(.L_1 - .L_0)
	.align		4
.L_0:
        /*0004*/ 	.word	index@(_Z18memory_copy_kernelPfPKfi)
        /*0008*/ 	.word	0x0000000a


	//----- nvinfo : EIATTR_FRAME_SIZE
	.align		4
.L_1:
        /*000c*/ 	.byte	0x04, 0x11
        /*000e*/ 	.short	(.L_3 - .L_2)
	.align		4
.L_2:
        /*0010*/ 	.word	index@(_Z18memory_copy_kernelPfPKfi)
        /*0014*/ 	.word	0x00000000


	//----- nvinfo : EIATTR_REGCOUNT
	.align		4
.L_3:
        /*0018*/ 	.byte	0x04, 0x2f
        /*001a*/ 	.short	(.L_5 - .L_4)
	.align		4
.L_4:
        /*001c*/ 	.word	index@(_Z25memory_copy_stride_kernelPfPKfii)
        /*0020*/ 	.word	0x0000000a


	//----- nvinfo : EIATTR_FRAME_SIZE
	.align		4
.L_5:
        /*0024*/ 	.byte	0x04, 0x11
        /*0026*/ 	.short	(.L_7 - .L_6)
	.align		4
.L_6:
        /*0028*/ 	.word	index@(_Z25memory_copy_stride_kernelPfPKfii)
        /*002c*/ 	.word	0x00000000


	//----- nvinfo : EIATTR_REGCOUNT
	.align		4
.L_7:
        /*0030*/ 	.byte	0x04, 0x2f
        /*0032*/ 	.short	(.L_9 - .L_8)
	.align		4
.L_8:
        /*0034*/ 	.word	index@(_Z23memory_bandwidth_kernelPfii)
        /*0038*/ 	.word	0x00000008


	//----- nvinfo : EIATTR_FRAME_SIZE
	.align		4
.L_9:
        /*003c*/ 	.byte	0x04, 0x11
        /*003e*/ 	.short	(.L_11 - .L_10)
	.align		4
.L_10:
        /*0040*/ 	.word	index@(_Z23memory_bandwidth_kernelPfii)
        /*0044*/ 	.word	0x00000000


	//----- nvinfo : EIATTR_REGCOUNT
	.align		4
.L_11:
        /*0048*/ 	.byte	0x04, 0x2f
        /*004a*/ 	.short	(.L_13 - .L_12)
	.align		4
.L_12:
        /*004c*/ 	.word	index@(_Z24concurrent_memory_kernelPfS_S_i)
        /*0050*/ 	.word	0x00000010


	//----- nvinfo : EIATTR_FRAME_SIZE
	.align		4
.L_13:
        /*0054*/ 	.byte	0x04, 0x11
        /*0056*/ 	.short	(.L_15 - .L_14)
	.align		4
.L_14:
        /*0058*/ 	.word	index@(_Z24concurrent_memory_kernelPfS_S_i)
        /*005c*/ 	.word	0x00000000


	//----- nvinfo : EIATTR_MIN_STACK_SIZE
	.align		4
.L_15:
        /*0060*/ 	.byte	0x04, 0x12
        /*0062*/ 	.short	(.L_17 - .L_16)
	.align		4
.L_16:
        /*0064*/ 	.word	index@(_Z24concurrent_memory_kernelPfS_S_i)
        /*0068*/ 	.word	0x00000000


	//----- nvinfo : EIATTR_MIN_STACK_SIZE
	.align		4
.L_17:
        /*006c*/ 	.byte	0x04, 0x12
        /*006e*/ 	.short	(.L_19 - .L_18)
	.align		4
.L_18:
        /*0070*/ 	.word	index@(_Z23memory_bandwidth_kernelPfii)
        /*0074*/ 	.word	0x00000000


	//----- nvinfo : EIATTR_MIN_STACK_SIZE
	.align		4
.L_19:
        /*0078*/ 	.byte	0x04, 0x12
        /*007a*/ 	.short	(.L_21 - .L_20)
	.align		4
.L_20:
        /*007c*/ 	.word	index@(_Z25memory_copy_stride_kernelPfPKfii)
        /*0080*/ 	.word	0x00000000


	//----- nvinfo : EIATTR_MIN_STACK_SIZE
	.align		4
.L_21:
        /*0084*/ 	.byte	0x04, 0x12
        /*0086*/ 	.short	(.L_23 - .L_22)
	.align		4
.L_22:
        /*0088*/ 	.word	index@(_Z18memory_copy_kernelPfPKfi)
        /*008c*/ 	.word	0x00000000
.L_23:


//--------------------- .nv.compat                --------------------------
	.section	.nv.compat,"",@"SHT_CUDA_COMPAT_INFO"
	.align	4
        /*0000*/ 	.byte	0x02, 0x09, 0x00, 0x00, 0x02, 0x02, 0x01, 0x00, 0x02, 0x05, 0x05, 0x00, 0x03, 0x07, 0x01, 0x01
        /*0010*/ 	.byte	0x02, 0x03, 0x00, 0x00, 0x02, 0x06, 0x01, 0x00, 0x04, 0x0b, 0x08, 0x00, 0x09, 0x00, 0x00, 0x00
        /*0020*/ 	.byte	0x00, 0x00, 0x00, 0x00


//--------------------- .nv.info._Z24concurrent_memory_kernelPfS_S_i --------------------------
	.section	.nv.info._Z24concurrent_memory_kernelPfS_S_i,"",@"SHT_CUDA_INFO"
	.sectionflags	@""
	.align	4


	//----- nvinfo : EIATTR_CUDA_API_VERSION
	.align		4
        /*0000*/ 	.byte	0x04, 0x37
        /*0002*/ 	.short	(.L_25 - .L_24)
.L_24:
        /*0004*/ 	.word	0x00000082


	//----- nvinfo : EIATTR_KPARAM_INFO
	.align		4
.L_25:
        /*0008*/ 	.byte	0x04, 0x17
        /*000a*/ 	.short	(.L_27 - .L_26)
.L_26:
        /*000c*/ 	.word	0x00000000
        /*0010*/ 	.short	0x0003
        /*0012*/ 	.short	0x0018
        /*0014*/ 	.byte	0x00, 0xf0, 0x11, 0x00


	//----- nvinfo : EIATTR_KPARAM_INFO
	.align		4
.L_27:
        /*0018*/ 	.byte	0x04, 0x17
        /*001a*/ 	.short	(.L_29 - .L_28)
.L_28:
        /*001c*/ 	.word	0x00000000
        /*0020*/ 	.short	0x0002
        /*0022*/ 	.short	0x0010
        /*0024*/ 	.byte	0x00, 0xf5, 0x21, 0x00


	//----- nvinfo : EIATTR_KPARAM_INFO
	.align		4
.L_29:
        /*0028*/ 	.byte	0x04, 0x17
        /*002a*/ 	.short	(.L_31 - .L_30)
.L_30:
        /*002c*/ 	.word	0x00000000
        /*0030*/ 	.short	0x0001
        /*0032*/ 	.short	0x0008
        /*0034*/ 	.byte	0x00, 0xf5, 0x21, 0x00


	//----- nvinfo : EIATTR_KPARAM_INFO
	.align		4
.L_31:
        /*0038*/ 	.byte	0x04, 0x17
        /*003a*/ 	.short	(.L_33 - .L_32)
.L_32:
        /*003c*/ 	.word	0x00000000
        /*0040*/ 	.short	0x0000
        /*0042*/ 	.short	0x0000
        /*0044*/ 	.byte	0x00, 0xf5, 0x21, 0x00


	//----- nvinfo : EIATTR_SPARSE_MMA_MASK
	.align		4
.L_33:
        /*0048*/ 	.byte	0x03, 0x50
        /*004a*/ 	.short	0x0000


	//----- nvinfo : EIATTR_MAXREG_COUNT
	.align		4
        /*004c*/ 	.byte	0x03, 0x1b
        /*004e*/ 	.short	0x00ff


	//----- nvinfo : EIATTR_MERCURY_ISA_VERSION
	.align		4
        /*0050*/ 	.byte	0x03, 0x5f
        /*0052*/ 	.short	0x0101


	//----- nvinfo : EIATTR_VRC_CTA_INIT_COUNT
	.align		4
        /*0054*/ 	.byte	0x02, 0x4a
	.zero		1
	.zero		1


	//----- nvinfo : EIATTR_EXIT_INSTR_OFFSETS
	.align		4
        /*0058*/ 	.byte	0x04, 0x1c
        /*005a*/ 	.short	(.L_35 - .L_34)


	//   ....[0]....
.L_34:
        /*005c*/ 	.word	0x00000070


	//   ....[1]....
        /*0060*/ 	.word	0x00000190


	//----- nvinfo : EIATTR_CBANK_PARAM_SIZE
	.align		4
.L_35:
        /*0064*/ 	.byte	0x03, 0x19
        /*0066*/ 	.short	0x001c


	//----- nvinfo : EIATTR_PARAM_CBANK
	.align		4
        /*0068*/ 	.byte	0x04, 0x0a
        /*006a*/ 	.short	(.L_37 - .L_36)
	.align		4
.L_36:
        /*006c*/ 	.word	index@(.nv.constant0._Z24concurrent_memory_kernelPfS_S_i)
        /*0070*/ 	.short	0x0380
        /*0072*/ 	.short	0x001c


	//----- nvinfo : EIATTR_SW_WAR
	.align		4
.L_37:
        /*0074*/ 	.byte	0x04, 0x36
        /*0076*/ 	.short	(.L_39 - .L_38)
.L_38:
        /*0078*/ 	.word	0x00000008
.L_39:


//--------------------- .nv.info._Z23memory_bandwidth_kernelPfii --------------------------
	.section	.nv.info._Z23memory_bandwidth_kernelPfii,"",@"SHT_CUDA_INFO"
	.sectionflags	@""
	.align	4


	//----- nvinfo : EIATTR_CUDA_API_VERSION
	.align		4
        /*0000*/ 	.byte	0x04, 0x37
        /*0002*/ 	.short	(.L_41 - .L_40)
.L_40:
        /*0004*/ 	.word	0x00000082


	//----- nvinfo : EIATTR_KPARAM_INFO
	.align		4
.L_41:
        /*0008*/ 	.byte	0x04, 0x17
        /*000a*/ 	.short	(.L_43 - .L_42)
.L_42:
        /*000c*/ 	.word	0x00000000
        /*0010*/ 	.short	0x0002
        /*0012*/ 	.short	0x000c
        /*0014*/ 	.byte	0x00, 0xf0, 0x11, 0x00


	//----- nvinfo : EIATTR_KPARAM_INFO
	.align		4
.L_43:
        /*0018*/ 	.byte	0x04, 0x17
        /*001a*/ 	.short	(.L_45 - .L_44)
.L_44:
        /*001c*/ 	.word	0x00000000
        /*0020*/ 	.short	0x0001
        /*0022*/ 	.short	0x0008
        /*0024*/ 	.byte	0x00, 0xf0, 0x11, 0x00


	//----- nvinfo : EIATTR_KPARAM_INFO
	.align		4
.L_45:
        /*0028*/ 	.byte	0x04, 0x17
        /*002a*/ 	.short	(.L_47 - .L_46)
.L_46:
        /*002c*/ 	.word	0x00000000
        /*0030*/ 	.short	0x0000
        /*0032*/ 	.short	0x0000
        /*0034*/ 	.byte	0x00, 0xf5, 0x21, 0x00


	//----- nvinfo : EIATTR_SPARSE_MMA_MASK
	.align		4
.L_47:
        /*0038*/ 	.byte	0x03, 0x50
        /*003a*/ 	.short	0x0000


	//----- nvinfo : EIATTR_MAXREG_COUNT
	.align		4
        /*003c*/ 	.byte	0x03, 0x1b
        /*003e*/ 	.short	0x00ff


	//----- nvinfo : EIATTR_MERCURY_ISA_VERSION
	.align		4
        /*0040*/ 	.byte	0x03, 0x5f
        /*0042*/ 	.short	0x0101


	//----- nvinfo : EIATTR_VRC_CTA_INIT_COUNT
	.align		4
        /*0044*/ 	.byte	0x02, 0x4a
	.zero		1
	.zero		1


	//----- nvinfo : EIATTR_EXIT_INSTR_OFFSETS
	.align		4
        /*0048*/ 	.byte	0x04, 0x1c
        /*004a*/ 	.short	(.L_49 - .L_48)


	//   ....[0]....
.L_48:
        /*004c*/ 	.word	0x00000070


	//   ....[1]....
        /*0050*/ 	.word	0x00000500


	//----- nvinfo : EIATTR_CBANK_PARAM_SIZE
	.align		4
.L_49:
        /*0054*/ 	.byte	0x03, 0x19
        /*0056*/ 	.short	0x0010


	//----- nvinfo : EIATTR_PARAM_CBANK
	.align		4
        /*0058*/ 	.byte	0x04, 0x0a
        /*005a*/ 	.short	(.L_51 - .L_50)
	.align		4
.L_50:
        /*005c*/ 	.word	index@(.nv.constant0._Z23memory_bandwidth_kernelPfii)
        /*0060*/ 	.short	0x0380
        /*0062*/ 	.short	0x0010


	//----- nvinfo : EIATTR_SW_WAR
	.align		4
.L_51:
        /*0064*/ 	.byte	0x04, 0x36
        /*0066*/ 	.short	(.L_53 - .L_52)
.L_52:
        /*0068*/ 	.word	0x00000008
.L_53:


//--------------------- .nv.info._Z25memory_copy_stride_kernelPfPKfii --------------------------
	.section	.nv.info._Z25memory_copy_stride_kernelPfPKfii,"",@"SHT_CUDA_INFO"
	.sectionflags	@""
	.align	4


	//----- nvinfo : EIATTR_CUDA_API_VERSION
	.align		4
        /*0000*/ 	.byte	0x04, 0x37
        /*0002*/ 	.short	(.L_55 - .L_54)
.L_54:
        /*0004*/ 	.word	0x00000082


	//----- nvinfo : EIATTR_KPARAM_INFO
	.align		4
.L_55:
        /*0008*/ 	.byte	0x04, 0x17
        /*000a*/ 	.short	(.L_57 - .L_56)
.L_56:
        /*000c*/ 	.word	0x00000000
        /*0010*/ 	.short	0x0003
        /*0012*/ 	.short	0x0014
        /*0014*/ 	.byte	0x00, 0xf0, 0x11, 0x00


	//----- nvinfo : EIATTR_KPARAM_INFO
	.align		4
.L_57:
        /*0018*/ 	.byte	0x04, 0x17
        /*001a*/ 	.short	(.L_59 - .L_58)
.L_58:
        /*001c*/ 	.word	0x00000000
        /*0020*/ 	.short	0x0002
        /*0022*/ 	.short	0x0010
        /*0024*/ 	.byte	0x00, 0xf0, 0x11, 0x00


	//----- nvinfo : EIATTR_KPARAM_INFO
	.align		4
.L_59:
        /*0028*/ 	.byte	0x04, 0x17
        /*002a*/ 	.short	(.L_61 - .L_60)
.L_60:
        /*002c*/ 	.word	0x00000000
        /*0030*/ 	.short	0x0001
        /*0032*/ 	.short	0x0008
        /*0034*/ 	.byte	0x00, 0xf5, 0x21, 0x00


	//----- nvinfo : EIATTR_KPARAM_INFO
	.align		4
.L_61:
        /*0038*/ 	.byte	0x04, 0x17
        /*003a*/ 	.short	(.L_63 - .L_62)
.L_62:
        /*003c*/ 	.word	0x00000000
        /*0040*/ 	.short	0x0000
        /*0042*/ 	.short	0x0000
        /*0044*/ 	.byte	0x00, 0xf5, 0x21, 0x00


	//----- nvinfo : EIATTR_SPARSE_MMA_MASK
	.align		4
.L_63:
        /*0048*/ 	.byte	0x03, 0x50
        /*004a*/ 	.short	0x0000


	//----- nvinfo : EIATTR_MAXREG_COUNT
	.align		4
        /*004c*/ 	.byte	0x03, 0x1b
        /*004e*/ 	.short	0x00ff


	//----- nvinfo : EIATTR_MERCURY_ISA_VERSION
	.align		4
        /*0050*/ 	.byte	0x03, 0x5f
        /*0052*/ 	.short	0x0101


	//----- nvinfo : EIATTR_VRC_CTA_INIT_COUNT
	.align		4
        /*0054*/ 	.byte	0x02, 0x4a
	.zero		1
	.zero		1


	//----- nvinfo : EIATTR_EXIT_INSTR_OFFSETS
	.align		4
        /*0058*/ 	.byte	0x04, 0x1c
        /*005a*/ 	.short	(.L_65 - .L_64)


	//   ....[0]....
.L_64:
        /*005c*/ 	.word	0x00000080


	//   ....[1]....
        /*0060*/ 	.word	0x00000100


	//----- nvinfo : EIATTR_CBANK_PARAM_SIZE
	.align		4
.L_65:
        /*0064*/ 	.byte	0x03, 0x19
        /*0066*/ 	.short	0x0018


	//----- nvinfo : EIATTR_PARAM_CBANK
	.align		4
        /*0068*/ 	.byte	0x04, 0x0a
        /*006a*/ 	.short	(.L_67 - .L_66)
	.align		4
.L_66:
        /*006c*/ 	.word	index@(.nv.constant0._Z25memory_copy_stride_kernelPfPKfii)
        /*0070*/ 	.short	0x0380
        /*0072*/ 	.short	0x0018


	//----- nvinfo : EIATTR_SW_WAR
	.align		4
.L_67:
        /*0074*/ 	.byte	0x04, 0x36
        /*0076*/ 	.short	(.L_69 - .L_68)
.L_68:
        /*0078*/ 	.word	0x00000008
.L_69:


//--------------------- .nv.info._Z18memory_copy_kernelPfPKfi --------------------------
	.section	.nv.info._Z18memory_copy_kernelPfPKfi,"",@"SHT_CUDA_INFO"
	.sectionflags	@""
	.align	4


	//----- nvinfo : EIATTR_CUDA_API_VERSION
	.align		4
        /*0000*/ 	.byte	0x04, 0x37
        /*0002*/ 	.short	(.L_71 - .L_70)
.L_70:
        /*0004*/ 	.word	0x00000082


	//----- nvinfo : EIATTR_KPARAM_INFO
	.align		4
.L_71:
        /*0008*/ 	.byte	0x04, 0x17
        /*000a*/ 	.short	(.L_73 - .L_72)
.L_72:
        /*000c*/ 	.word	0x00000000
        /*0010*/ 	.short	0x0002
        /*0012*/ 	.short	0x0010
        /*0014*/ 	.byte	0x00, 0xf0, 0x11, 0x00


	//----- nvinfo : EIATTR_KPARAM_INFO
	.align		4
.L_73:
        /*0018*/ 	.byte	0x04, 0x17
        /*001a*/ 	.short	(.L_75 - .L_74)
.L_74:
        /*001c*/ 	.word	0x00000000
        /*0020*/ 	.short	0x0001
        /*0022*/ 	.short	0x0008
        /*0024*/ 	.byte	0x00, 0xf5, 0x21, 0x00


	//----- nvinfo : EIATTR_KPARAM_INFO
	.align		4
.L_75:
        /*0028*/ 	.byte	0x04, 0x17
        /*002a*/ 	.short	(.L_77 - .L_76)
.L_76:
        /*002c*/ 	.word	0x00000000
        /*0030*/ 	.short	0x0000
        /*0032*/ 	.short	0x0000
        /*0034*/ 	.byte	0x00, 0xf5, 0x21, 0x00


	//----- nvinfo : EIATTR_SPARSE_MMA_MASK
	.align		4
.L_77:
        /*0038*/ 	.byte	0x03, 0x50
        /*003a*/ 	.short	0x0000


	//----- nvinfo : EIATTR_MAXREG_COUNT
	.align		4
        /*003c*/ 	.byte	0x03, 0x1b
        /*003e*/ 	.short	0x00ff


	//----- nvinfo : EIATTR_MERCURY_ISA_VERSION
	.align		4
        /*0040*/ 	.byte	0x03, 0x5f
        /*0042*/ 	.short	0x0101


	//----- nvinfo : EIATTR_VRC_CTA_INIT_COUNT
	.align		4
        /*0044*/ 	.byte	0x02, 0x4a
	.zero		1
	.zero		1


	//----- nvinfo : EIATTR_EXIT_INSTR_OFFSETS
	.align		4
        /*0048*/ 	.byte	0x04, 0x1c
        /*004a*/ 	.short	(.L_79 - .L_78)


	//   ....[0]....
.L_78:
        /*004c*/ 	.word	0x00000070


	//   ....[1]....
        /*0050*/ 	.word	0x000000f0


	//----- nvinfo : EIATTR_CBANK_PARAM_SIZE
	.align		4
.L_79:
        /*0054*/ 	.byte	0x03, 0x19
        /*0056*/ 	.short	0x0014


	//----- nvinfo : EIATTR_PARAM_CBANK
	.align		4
        /*0058*/ 	.byte	0x04, 0x0a
        /*005a*/ 	.short	(.L_81 - .L_80)
	.align		4
.L_80:
        /*005c*/ 	.word	index@(.nv.constant0._Z18memory_copy_kernelPfPKfi)
        /*0060*/ 	.short	0x0380
        /*0062*/ 	.short	0x0014


	//----- nvinfo : EIATTR_SW_WAR
	.align		4
.L_81:
        /*0064*/ 	.byte	0x04, 0x36
        /*0066*/ 	.short	(.L_83 - .L_82)
.L_82:
        /*0068*/ 	.word	0x00000008
.L_83:


//--------------------- .nv.callgraph             --------------------------
	.section	.nv.callgraph,"",@"SHT_CUDA_CALLGRAPH"
	.align	4
	.sectionentsize	8
	.align		4
        /*0000*/ 	.word	0x00000000
	.align		4
        /*0004*/ 	.word	0xffffffff
	.align		4
        /*0008*/ 	.word	0x00000000
	.align		4
        /*000c*/ 	.word	0xfffffffe
	.align		4
        /*0010*/ 	.word	0x00000000
	.align		4
        /*0014*/ 	.word	0xfffffffd
	.align		4
        /*0018*/ 	.word	0x00000000
	.align		4
        /*001c*/ 	.word	0xfffffffc


//--------------------- .text._Z24concurrent_memory_kernelPfS_S_i --------------------------
	.section	.text._Z24concurrent_memory_kernelPfS_S_i,"ax",@progbits
	.align	128
        .global         _Z24concurrent_memory_kernelPfS_S_i
        .type           _Z24concurrent_memory_kernelPfS_S_i,@function
        .size           _Z24concurrent_memory_kernelPfS_S_i,(.L_x_12 - _Z24concurrent_memory_kernelPfS_S_i)
        .other          _Z24concurrent_memory_kernelPfS_S_i,@"STO_CUDA_ENTRY STV_DEFAULT"
_Z24concurrent_memory_kernelPfS_S_i:
.text._Z24concurrent_memory_kernelPfS_S_i:
[----:B------:R-:W-:Y:S01]  /*0000*/  LDC R1, c[0x0][0x37c] ;  /* 0x0000df00ff017b82 */ /* 0x000fe20000000800 */
[----:B------:R-:W0:Y:S07]  /*0010*/  S2R R0, SR_TID.X ;  /* 0x0000000000007919 */ /* 0x000e2e0000002100 */
[----:B------:R-:W0:Y:S01]  /*0020*/  S2UR UR4, SR_CTAID.X ;  /* 0x00000000000479c3 */ /* 0x000e220000002500 */
[----:B------:R-:W1:Y:S07]  /*0030*/  LDCU UR5, c[0x0][0x398] ;  /* 0x00007300ff0577ac */ /* 0x000e6e0008000800 */
[----:B------:R-:W0:Y:S02]  /*0040*/  LDC R9, c[0x0][0x360] ;  /* 0x0000d800ff097b82 */ /* 0x000e240000000800 */
[----:B0-----:R-:W-:-:S05]  /*0050*/  IMAD R9, R9, UR4, R0 ;  /* 0x0000000409097c24 */ /* 0x001fca000f8e0200 */
[----:B-1----:R-:W-:-:S13]  /*0060*/  ISETP.GE.AND P0, PT, R9, UR5, PT ;  /* 0x0000000509007c0c */ /* 0x002fda000bf06270 */
[----:B------:R-:W-:Y:S05]  /*0070*/  @P0 EXIT ;  /* 0x000000000000094d */ /* 0x000fea0003800000 */
[----:B------:R-:W0:Y:S01]  /*0080*/  LDC.64 R2, c[0x0][0x380] ;  /* 0x0000e000ff027b82 */ /* 0x000e220000000a00 */
[----:B------:R-:W1:Y:S07]  /*0090*/  LDCU.64 UR4, c[0x0][0x358] ;  /* 0x00006b00ff0477ac */ /* 0x000e6e0008000a00 */
[----:B------:R-:W2:Y:S08]  /*00a0*/  LDC.64 R4, c[0x0][0x388] ;  /* 0x0000e200ff047b82 */ /* 0x000eb00000000a00 */
[----:B------:R-:W3:Y:S01]  /*00b0*/  LDC.64 R6, c[0x0][0x390] ;  /* 0x0000e400ff067b82 */ /* 0x000ee20000000a00 */
[----:B0-----:R-:W-:-:S05]  /*00c0*/  IMAD.WIDE R2, R9, 0x4, R2 ;  /* 0x0000000409027825 */ /* 0x001fca00078e0202 */
[----:B-1----:R-:W4:Y:S01]  /*00d0*/  LDG.E R0, desc[UR4][R2.64] ;  /* 0x0000000402007981 */ /* 0x002f22000c1e1900 */
[----:B--2---:R-:W-:-:S04]  /*00e0*/  IMAD.WIDE R4, R9, 0x4, R4 ;  /* 0x0000000409047825 */ /* 0x004fc800078e0204 */
[----:B---3--:R-:W-:Y:S02]  /*00f0*/  IMAD.WIDE R6, R9, 0x4, R6 ;  /* 0x0000000409067825 */ /* 0x008fe400078e0206 */
[----:B------:R-:W4:Y:S04]  /*0100*/  LDG.E R9, desc[UR4][R4.64] ;  /* 0x0000000404097981 */ /* 0x000f28000c1e1900 */
[----:B------:R-:W2:Y:S01]  /*0110*/  LDG.E R8, desc[UR4][R6.64] ;  /* 0x0000000406087981 */ /* 0x000ea2000c1e1900 */
[----:B----4-:R-:W-:-:S04]  /*0120*/  FADD R9, R0, R9 ;  /* 0x0000000900097221 */ /* 0x010fc80000000000 */
[----:B--2---:R-:W-:-:S04]  /*0130*/  FMUL R9, R8, R9 ;  /* 0x0000000908097220 */ /* 0x004fc80000400000 */
[C---:B------:R-:W-:Y:S01]  /*0140*/  FMUL R11, R9.reuse, 0.5 ;  /* 0x3f000000090b7820 */ /* 0x040fe20000400000 */
[----:B------:R-:W-:Y:S01]  /*0150*/  FMUL R13, R9, 0.25 ;  /* 0x3e800000090d7820 */ /* 0x000fe20000400000 */
[----:B------:R-:W-:Y:S04]  /*0160*/  STG.E desc[UR4][R2.64], R9 ;  /* 0x0000000902007986 */ /* 0x000fe8000c101904 */
[----:B------:R-:W-:Y:S04]  /*0170*/  STG.E desc[UR4][R4.64], R11 ;  /* 0x0000000b04007986 */ /* 0x000fe8000c101904 */
[----:B------:R-:W-:Y:S01]  /*0180*/  STG.E desc[UR4][R6.64], R13 ;  /* 0x0000000d06007986 */ /* 0x000fe2000c101904 */
[----:B------:R-:W-:Y:S05]  /*0190*/  EXIT ;  /* 0x000000000000794d */ /* 0x000fea0003800000 */
.L_x_0:
[----:B------:R-:W-:-:S00]  /*01a0*/  BRA `(.L_x_0) ;  /* 0xfffffffc00fc7947 */ /* 0x000fc0000383ffff */
[----:B------:R-:W-:-:S00]  /*01b0*/  NOP ;  /* 0x0000000000007918 */ /* 0x000fc00000000000 */
        /* <DEDUP_REMOVED lines=12> */
.L_x_12:


//--------------------- .text._Z23memory_bandwidth_kernelPfii --------------------------
	.section	.text._Z23memory_bandwidth_kernelPfii,"ax",@progbits
	.align	128
        .global         _Z23memory_bandwidth_kernelPfii
        .type           _Z23memory_bandwidth_kernelPfii,@function
        .size           _Z23memory_bandwidth_kernelPfii,(.L_x_13 - _Z23memory_bandwidth_kernelPfii)
        .other          _Z23memory_bandwidth_kernelPfii,@"STO_CUDA_ENTRY STV_DEFAULT"
_Z23memory_bandwidth_kernelPfii:
.text._Z23memory_bandwidth_kernelPfii:
        /* <DEDUP_REMOVED lines=9> */
[----:B------:R-:W1:Y:S01]  /*0090*/  LDCU.64 UR6, c[0x0][0x358] ;  /* 0x00006b00ff0677ac */ /* 0x000e620008000a00 */
[----:B------:R-:W2:Y:S01]  /*00a0*/  LDCU UR5, c[0x0][0x38c] ;  /* 0x00007180ff0577ac */ /* 0x000ea20008000800 */
[----:B0-----:R-:W-:-:S05]  /*00b0*/  IMAD.WIDE R2, R5, 0x4, R2 ;  /* 0x0000000405027825 */ /* 0x001fca00078e0202 */
[----:B-1----:R0:W5:Y:S01]  /*00c0*/  LDG.E R5, desc[UR6][R2.64] ;  /* 0x0000000602057981 */ /* 0x002162000c1e1900 */
[----:B--2---:R-:W-:-:S09]  /*00d0*/  UISETP.GE.AND UP0, UPT, UR5, 0x1, UPT ;  /* 0x000000010500788c */ /* 0x004fd2000bf06270 */
[----:B0-----:R-:W-:Y:S05]  /*00e0*/  BRA.U !UP0, `(.L_x_1) ;  /* 0x0000000508007547 */ /* 0x001fea000b800000 */
[----:B------:R-:W-:Y:S02]  /*00f0*/  UISETP.GE.U32.AND UP0, UPT, UR5, 0x4, UPT ;  /* 0x000000040500788c */ /* 0x000fe4000bf06070 */
[----:B------:R-:W-:-:S07]  /*0100*/  ULOP3.LUT UR4, UR5, 0x3, URZ, 0xc0, !UPT ;  /* 0x0000000305047892 */ /* 0x000fce000f8ec0ff */
[----:B------:R-:W-:Y:S05]  /*0110*/  BRA.U !UP0, `(.L_x_2) ;  /* 0x0000000108d47547 */ /* 0x000fea000b800000 */
[----:B------:R-:W-:-:S04]  /*0120*/  ULOP3.LUT UR5, UR5, 0x7ffffffc, URZ, 0xc0, !UPT ;  /* 0x7ffffffc05057892 */ /* 0x000fc8000f8ec0ff */
[----:B------:R-:W-:-:S04]  /*0130*/  UIADD3 UR5, UPT, UPT, -UR5, URZ, URZ ;  /* 0x000000ff05057290 */ /* 0x000fc8000fffe1ff */
[----:B------:R-:W-:-:S09]  /*0140*/  UISETP.GE.AND UP0, UPT, UR5, URZ, UPT ;  /* 0x000000ff0500728c */ /* 0x000fd2000bf06270 */
[----:B------:R-:W-:Y:S05]  /*0150*/  BRA.U UP0, `(.L_x_3) ;  /* 0x0000000100a47547 */ /* 0x000fea000b800000 */
[----:B------:R-:W-:Y:S02]  /*0160*/  UIADD3 UR8, UPT, UPT, -UR5, URZ, URZ ;  /* 0x000000ff05087290 */ /* 0x000fe4000fffe1ff */
[----:B------:R-:W-:Y:S02]  /*0170*/  UPLOP3.LUT UP0, UPT, UPT, UPT, UPT, 0x80, 0x8 ;  /* 0x000000000008789c */ /* 0x000fe40003f0f070 */
[----:B------:R-:W-:-:S09]  /*0180*/  UISETP.GT.AND UP1, UPT, UR8, 0xc, UPT ;  /* 0x0000000c0800788c */ /* 0x000fd2000bf24270 */
[----:B------:R-:W-:Y:S05]  /*0190*/  BRA.U !UP1, `(.L_x_4) ;  /* 0x0000000109547547 */ /* 0x000fea000b800000 */
[----:B------:R-:W-:Y:S01]  /*01a0*/  HFMA2 R0, -RZ, RZ, 1.875, 4.76837158203125e-07 ;  /* 0x3f800008ff007431 */ /* 0x000fe200000001ff */
[----:B------:R-:W-:-:S11]  /*01b0*/  UPLOP3.LUT UP0, UPT, UPT, UPT, UPT, 0x40, 0x4 ;  /* 0x000000000004789c */ /* 0x000fd60003f0e870 */
.L_x_5:
[----:B-----5:R-:W-:Y:S01]  /*01c0*/  FFMA R5, R5, R0, 9.9999999747524270788e-07 ;  /* 0x358637bd05057423 */ /* 0x020fe20000000000 */
[----:B------:R-:W-:-:S03]  /*01d0*/  UIADD3 UR5, UPT, UPT, UR5, 0x10, URZ ;  /* 0x0000001005057890 */ /* 0x000fc6000fffe0ff */
[----:B------:R-:W-:Y:S01]  /*01e0*/  FFMA R5, R5, R0, 9.9999999747524270788e-07 ;  /* 0x358637bd05057423 */ /* 0x000fe20000000000 */
[----:B------:R-:W-:-:S03]  /*01f0*/  UISETP.GE.AND UP1, UPT, UR5, -0xc, UPT ;  /* 0xfffffff40500788c */ /* 0x000fc6000bf26270 */
[----:B------:R-:W-:-:S04]  /*0200*/  FFMA R5, R5, R0, 9.9999999747524270788e-07 ;  /* 0x358637bd05057423 */ /* 0x000fc80000000000 */
        /* <DEDUP_REMOVED lines=12> */
[----:B------:R-:W-:Y:S01]  /*02d0*/  FFMA R5, R5, R0, 9.9999999747524270788e-07 ;  /* 0x358637bd05057423 */ /* 0x000fe20000000000 */
[----:B------:R-:W-:Y:S06]  /*02e0*/  BRA.U !UP1, `(.L_x_5) ;  /* 0xfffffffd09b47547 */ /* 0x000fec000b83ffff */
.L_x_4:
[----:B------:R-:W-:-:S04]  /*02f0*/  UIADD3 UR8, UPT, UPT, -UR5, URZ, URZ ;  /* 0x000000ff05087290 */ /* 0x000fc8000fffe1ff */
[----:B------:R-:W-:-:S09]  /*0300*/  UISETP.GT.AND UP1, UPT, UR8, 0x4, UPT ;  /* 0x000000040800788c */ /* 0x000fd2000bf24270 */
[----:B------:R-:W-:Y:S05]  /*0310*/  BRA.U !UP1, `(.L_x_6) ;  /* 0x00000001092c7547 */ /* 0x000fea000b800000 */
[----:B------:R-:W-:Y:S01]  /*0320*/  MOV R0, 0x3f800008 ;  /* 0x3f80000800007802 */ /* 0x000fe20000000f00 */
[----:B------:R-:W-:Y:S02]  /*0330*/  UPLOP3.LUT UP0, UPT, UPT, UPT, UPT, 0x40, 0x4 ;  /* 0x000000000004789c */ /* 0x000fe40003f0e870 */
[----:B------:R-:W-:Y:S02]  /*0340*/  UIADD3 UR5, UPT, UPT, UR5, 0x8, URZ ;  /* 0x0000000805057890 */ /* 0x000fe4000fffe0ff */
[----:B-----5:R-:W-:-:S04]  /*0350*/  FFMA R5, R5, R0, 9.9999999747524270788e-07 ;  /* 0x358637bd05057423 */ /* 0x020fc80000000000 */
[----:B------:R-:W-:-:S04]  /*0360*/  FFMA R5, R5, R0, 9.9999999747524270788e-07 ;  /* 0x358637bd05057423 */ /* 0x000fc80000000000 */
[----:B------:R-:W-:-:S04]  /*0370*/  FFMA R5, R5, R0, 9.9999999747524270788e-07 ;  /* 0x358637bd05057423 */ /* 0x000fc80000000000 */
[----:B------:R-:W-:-:S04]  /*0380*/  FFMA R5, R5, R0, 9.9999999747524270788e-07 ;  /* 0x358637bd05057423 */ /* 0x000fc80000000000 */
[----:B------:R-:W-:-:S04]  /*0390*/  FFMA R5, R5, R0, 9.9999999747524270788e-07 ;  /* 0x358637bd05057423 */ /* 0x000fc80000000000 */
[----:B------:R-:W-:-:S04]  /*03a0*/  FFMA R5, R5, R0, 9.9999999747524270788e-07 ;  /* 0x358637bd05057423 */ /* 0x000fc80000000000 */
[----:B------:R-:W-:-:S04]  /*03b0*/  FFMA R5, R5, R0, 9.9999999747524270788e-07 ;  /* 0x358637bd05057423 */ /* 0x000fc80000000000 */
[----:B------:R-:W-:-:S07]  /*03c0*/  FFMA R5, R5, R0, 9.9999999747524270788e-07 ;  /* 0x358637bd05057423 */ /* 0x000fce0000000000 */
.L_x_6:
[----:B------:R-:W-:-:S09]  /*03d0*/  UISETP.NE.OR UP0, UPT, UR5, URZ, UP0 ;  /* 0x000000ff0500728c */ /* 0x000fd20008705670 */
[----:B------:R-:W-:Y:S05]  /*03e0*/  BRA.U !UP0, `(.L_x_2) ;  /* 0x0000000108207547 */ /* 0x000fea000b800000 */
.L_x_3:
[----:B------:R-:W-:-:S07]  /*03f0*/  HFMA2 R0, -RZ, RZ, 1.875, 4.76837158203125e-07 ;  /* 0x3f800008ff007431 */ /* 0x000fce00000001ff */
.L_x_7:
[----:B------:R-:W-:Y:S01]  /*0400*/  UIADD3 UR5, UPT, UPT, UR5, 0x4, URZ ;  /* 0x0000000405057890 */ /* 0x000fe2000fffe0ff */
[----:B-----5:R-:W-:-:S03]  /*0410*/  FFMA R5, R5, R0, 9.9999999747524270788e-07 ;  /* 0x358637bd05057423 */ /* 0x020fc60000000000 */
[----:B------:R-:W-:Y:S01]  /*0420*/  UISETP.NE.AND UP0, UPT, UR5, URZ, UPT ;  /* 0x000000ff0500728c */ /* 0x000fe2000bf05270 */
[----:B------:R-:W-:-:S04]  /*0430*/  FFMA R5, R5, R0, 9.9999999747524270788e-07 ;  /* 0x358637bd05057423 */ /* 0x000fc80000000000 */
[----:B------:R-:W-:-:S04]  /*0440*/  FFMA R5, R5, R0, 9.9999999747524270788e-07 ;  /* 0x358637bd05057423 */ /* 0x000fc80000000000 */
[----:B------:R-:W-:Y:S01]  /*0450*/  FFMA R5, R5, R0, 9.9999999747524270788e-07 ;  /* 0x358637bd05057423 */ /* 0x000fe20000000000 */
[----:B------:R-:W-:Y:S06]  /*0460*/  BRA.U UP0, `(.L_x_7) ;  /* 0xfffffffd00e47547 */ /* 0x000fec000b83ffff */
.L_x_2:
[----:B------:R-:W-:-:S09]  /*0470*/  UISETP.NE.AND UP0, UPT, UR4, URZ, UPT ;  /* 0x000000ff0400728c */ /* 0x000fd2000bf05270 */
[----:B------:R-:W-:Y:S05]  /*0480*/  BRA.U !UP0, `(.L_x_1) ;  /* 0x0000000108187547 */ /* 0x000fea000b800000 */
[----:B------:R-:W-:Y:S01]  /*0490*/  MOV R0, 0x3f800008 ;  /* 0x3f80000800007802 */ /* 0x000fe20000000f00 */
[----:B------:R-:W-:-:S12]  /*04a0*/  UIADD3 UR4, UPT, UPT, -UR4, URZ, URZ ;  /* 0x000000ff04047290 */ /* 0x000fd8000fffe1ff */
.L_x_8:
[----:B------:R-:W-:Y:S01]  /*04b0*/  UIADD3 UR4, UPT, UPT, UR4, 0x1, URZ ;  /* 0x0000000104047890 */ /* 0x000fe2000fffe0ff */
[----:B-----5:R-:W-:-:S03]  /*04c0*/  FFMA R5, R5, R0, 9.9999999747524270788e-07 ;  /* 0x358637bd05057423 */ /* 0x020fc60000000000 */
[----:B------:R-:W-:-:S09]  /*04d0*/  UISETP.NE.AND UP0, UPT, UR4, URZ, UPT ;  /* 0x000000ff0400728c */ /* 0x000fd2000bf05270 */
[----:B------:R-:W-:Y:S05]  /*04e0*/  BRA.U UP0, `(.L_x_8) ;  /* 0xfffffffd00f07547 */ /* 0x000fea000b83ffff */
.L_x_1:
[----:B-----5:R-:W-:Y:S01]  /*04f0*/  STG.E desc[UR6][R2.64], R5 ;  /* 0x0000000502007986 */ /* 0x020fe2000c101906 */
[----:B------:R-:W-:Y:S05]  /*0500*/  EXIT ;  /* 0x000000000000794d */ /* 0x000fea0003800000 */
.L_x_9:
        /* <DEDUP_REMOVED lines=15> */
.L_x_13:


//--------------------- .text._Z25memory_copy_stride_kernelPfPKfii --------------------------
	.section	.text._Z25memory_copy_stride_kernelPfPKfii,"ax",@progbits
	.align	128
        .global         _Z25memory_copy_stride_kernelPfPKfii
        .type           _Z25memory_copy_stride_kernelPfPKfii,@function
        .size           _Z25memory_copy_stride_kernelPfPKfii,(.L_x_14 - _Z25memory_copy_stride_kernelPfPKfii)
        .other          _Z25memory_copy_stride_kernelPfPKfii,@"STO_CUDA_ENTRY STV_DEFAULT"
_Z25memory_copy_stride_kernelPfPKfii:
.text._Z25memory_copy_stride_kernelPfPKfii:
[----:B------:R-:W-:Y:S01]  /*0000*/  LDC R1, c[0x0][0x37c] ;  /* 0x0000df00ff017b82 */ /* 0x000fe20000000800 */
[----:B------:R-:W0:Y:S07]  /*0010*/  S2R R3, SR_TID.X ;  /* 0x0000000000037919 */ /* 0x000e2e0000002100 */
[----:B------:R-:W0:Y:S01]  /*0020*/  S2UR UR4, SR_CTAID.X ;  /* 0x00000000000479c3 */ /* 0x000e220000002500 */
[----:B------:R-:W1:Y:S07]  /*0030*/  LDCU.64 UR6, c[0x0][0x390] ;  /* 0x00007200ff0677ac */ /* 0x000e6e0008000a00 */
[----:B------:R-:W0:Y:S02]  /*0040*/  LDC R0, c[0x0][0x360] ;  /* 0x0000d800ff007b82 */ /* 0x000e240000000800 */
[----:B0-----:R-:W-:-:S04]  /*0050*/  IMAD R0, R0, UR4, R3 ;  /* 0x0000000400007c24 */ /* 0x001fc8000f8e0203 */
[----:B-1----:R-:W-:-:S05]  /*0060*/  IMAD R7, R0, UR7, RZ ;  /* 0x0000000700077c24 */ /* 0x002fca000f8e02ff */
[----:B------:R-:W-:-:S13]  /*0070*/  ISETP.GE.AND P0, PT, R7, UR6, PT ;  /* 0x0000000607007c0c */ /* 0x000fda000bf06270 */
[----:B------:R-:W-:Y:S05]  /*0080*/  @P0 EXIT ;  /* 0x000000000000094d */ /* 0x000fea0003800000 */
[----:B------:R-:W0:Y:S01]  /*0090*/  LDC.64 R2, c[0x0][0x388] ;  /* 0x0000e200ff027b82 */ /* 0x000e220000000a00 */
[----:B------:R-:W1:Y:S07]  /*00a0*/  LDCU.64 UR4, c[0x0][0x358] ;  /* 0x00006b00ff0477ac */ /* 0x000e6e0008000a00 */
[----:B------:R-:W2:Y:S01]  /*00b0*/  LDC.64 R4, c[0x0][0x380] ;  /* 0x0000e000ff047b82 */ /* 0x000ea20000000a00 */
[----:B0-----:R-:W-:-:S06]  /*00c0*/  IMAD.WIDE R2, R7, 0x4, R2 ;  /* 0x0000000407027825 */ /* 0x001fcc00078e0202 */
[----:B-1----:R-:W3:Y:S01]  /*00d0*/  LDG.E R3, desc[UR4][R2.64] ;  /* 0x0000000402037981 */ /* 0x002ee2000c1e1900 */
[----:B--2---:R-:W-:-:S05]  /*00e0*/  IMAD.WIDE R4, R7, 0x4, R4 ;  /* 0x0000000407047825 */ /* 0x004fca00078e0204 */
[----:B---3--:R-:W-:Y:S01]  /*00f0*/  STG.E desc[UR4][R4.64], R3 ;  /* 0x0000000304007986 */ /* 0x008fe2000c101904 */
[----:B------:R-:W-:Y:S05]  /*0100*/  EXIT ;  /* 0x000000000000794d */ /* 0x000fea0003800000 */
.L_x_10:
        /* <DEDUP_REMOVED lines=15> */
.L_x_14:


//--------------------- .text._Z18memory_copy_kernelPfPKfi --------------------------
	.section	.text._Z18memory_copy_kernelPfPKfi,"ax",@progbits
	.align	128
        .global         _Z18memory_copy_kernelPfPKfi
        .type           _Z18memory_copy_kernelPfPKfi,@function
        .size           _Z18memory_copy_kernelPfPKfi,(.L_x_15 - _Z18memory_copy_kernelPfPKfi)
        .other          _Z18memory_copy_kernelPfPKfi,@"STO_CUDA_ENTRY STV_DEFAULT"
_Z18memory_copy_kernelPfPKfi:
.text._Z18memory_copy_kernelPfPKfi:
        /* <DEDUP_REMOVED lines=16> */
.L_x_11:
        /* <DEDUP_REMOVED lines=16> */
.L_x_15:


//--------------------- .nv.shared.reserved.0     --------------------------
	.section	.nv.shared.reserved.0,"aw",@nobits
	.weak		__nv_reservedSMEM_offset_0_alias
	.size		__nv_reservedSMEM_offset_0_alias, 0, 64
	.other		__nv_reservedSMEM_offset_0_alias,@"STO_CUDA_RESERVED_SHARED STV_DEFAULT"
__nv_reservedSMEM_offset_0_alias:
	.zero		0
	.zero		64


//--------------------- .nv.constant0._Z24concurrent_memory_kernelPfS_S_i --------------------------
	.section	.nv.constant0._Z24concurrent_memory_kernelPfS_S_i,"a",@progbits
	.sectionflags	@""
	.align	4
.nv.constant0._Z24concurrent_memory_kernelPfS_S_i:
	.zero		924


//--------------------- .nv.constant0._Z23memory_bandwidth_kernelPfii --------------------------
	.section	.nv.constant0._Z23memory_bandwidth_kernelPfii,"a",@progbits
	.sectionflags	@""
	.align	4
.nv.constant0._Z23memory_bandwidth_kernelPfii:
	.zero		912


//--------------------- .nv.constant0._Z25memory_copy_stride_kernelPfPKfii --------------------------
	.section	.nv.constant0._Z25memory_copy_stride_kernelPfPKfii,"a",@progbits
	.sectionflags	@""
	.align	4
.nv.constant0._Z25memory_copy_stride_kernelPfPKfii:
	.zero		920


//--------------------- .nv.constant0._Z18memory_copy_kernelPfPKfi --------------------------
	.section	.nv.constant0._Z18memory_copy_kernelPfPKfi,"a",@progbits
	.sectionflags	@""
	.align	4
.nv.constant0._Z18memory_copy_kernelPfPKfi:
	.zero		916


//--------------------- SYMBOLS --------------------------

	.type		.nv.reservedSmem.offset0,@object
	.size		.nv.reservedSmem.offset0,0x4
